//
// Generated by NVIDIA NVVM Compiler
//
// Compiler Build ID: CL-36424714
// Cuda compilation tools, release 13.0, V13.0.88
// Based on NVVM 20.0.0
//

.version 9.0
.target sm_100
.address_size 64

	// .globl	_Z14reduction_cudaPfS_S_
.extern .func  (.param .b32 func_retval0) vprintf
(
	.param .b64 vprintf_param_0,
	.param .b64 vprintf_param_1
)
;
.global .align 1 .b8 $str[10] = {116, 105, 100, 32, 61, 32, 37, 100, 10};

.visible .entry _Z14reduction_cudaPfS_S_(
	.param .u64 .ptr .align 1 _Z14reduction_cudaPfS_S__param_0,
	.param .u64 .ptr .align 1 _Z14reduction_cudaPfS_S__param_1,
	.param .u64 .ptr .align 1 _Z14reduction_cudaPfS_S__param_2
)
{
	.local .align 8 .b8 	__local_depot0[8];
	.reg .b64 	%SP;
	.reg .b64 	%SPL;
	.reg .pred 	%p<2>;
	.reg .b32 	%r<7>;
	.reg .b64 	%rd<5>;

	mov.u64 	%SPL, __local_depot0;
	cvta.local.u64 	%SP, %SPL;
	mov.u32 	%r2, %tid.x;
	mov.u32 	%r3, %ntid.x;
	mov.u32 	%r4, %ctaid.x;
	mad.lo.s32 	%r1, %r3, %r4, %r2;
	setp.gt.s32 	%p1, %r1, 1;
	@%p1 bra 	$L__BB0_2;
	add.u64 	%rd1, %SP, 0;
	add.u64 	%rd2, %SPL, 0;
	st.local.u32 	[%rd2], %r1;
	mov.u64 	%rd3, $str;
	cvta.global.u64 	%rd4, %rd3;
	{ // callseq 0, 0
	.param .b64 param0;
	st.param.b64 	[param0], %rd4;
	.param .b64 param1;
	st.param.b64 	[param1], %rd1;
	.param .b32 retval0;
	call.uni (retval0), 
	vprintf, 
	(
	param0, 
	param1
	);
	ld.param.b32 	%r5, [retval0];
	} // callseq 0
$L__BB0_2:
	ret;

}


// ===== COMPILED SASS (sm_100) =====

	.target	sm_100

	.elftype	@"ET_EXEC"


//--------------------- .note.nv.tkinfo           --------------------------
	.section	.note.nv.tkinfo,"",@"SHT_NOTE"
	.sectionflags	@"SHF_NOTE_NV_TKINFO"
	.tkinfo
        /*0018*/ 	.word	0x00000002
        /*0030*/ 	.string	""
        /*0030*/ 	.string	"ptxas"
        /*0030*/ 	.string	"Cuda compilation tools, release 13.0, V13.0.88"
        /*0030*/ 	.string	"Build cuda_13.0.r13.0/compiler.36424714_0"
        /*0030*/ 	.string	"-arch sm_100 -m 64 "



//--------------------- .note.nv.cuinfo           --------------------------
	.section	.note.nv.cuinfo,"",@"SHT_NOTE"
	.sectionflags	@"SHF_NOTE_NV_CUINFO"
        /*0018*/ 	.short	0x0002
        /*001a*/ 	.short	0x0064
        /*001c*/ 	.short	0x0082
	.zero		2


//--------------------- .nv.info                  --------------------------
	.section	.nv.info,"",@"SHT_CUDA_INFO"
	.align	4


	//----- nvinfo : EIATTR_REGCOUNT
	.align		4
        /*0000*/ 	.byte	0x04, 0x2f
        /*0002*/ 	.short	(.L_2 - .L_1)
	.align		4
.L_1:
        /*0004*/ 	.word	index@(_Z14reduction_cudaPfS_S_)
        /*0008*/ 	.word	0x00000018


	//----- nvinfo : EIATTR_FRAME_SIZE
	.align		4
.L_2:
        /*000c*/ 	.byte	0x04, 0x11
        /*000e*/ 	.short	(.L_4 - .L_3)
	.align		4
.L_3:
        /*0010*/ 	.word	index@(_Z14reduction_cudaPfS_S_)
        /*0014*/ 	.word	0x00000008


	//----- nvinfo : EIATTR_MIN_STACK_SIZE
	.align		4
.L_4:
        /*0018*/ 	.byte	0x04, 0x12
        /*001a*/ 	.short	(.L_6 - .L_5)
	.align		4
.L_5:
        /*001c*/ 	.word	index@(_Z14reduction_cudaPfS_S_)
        /*0020*/ 	.word	0x00000008
.L_6:


//--------------------- .nv.compat                --------------------------
	.section	.nv.compat,"",@"SHT_CUDA_COMPAT_INFO"
	.align	4
        /*0000*/ 	.byte	0x02, 0x09, 0x00, 0x00, 0x02, 0x02, 0x01, 0x00, 0x02, 0x05, 0x05, 0x00, 0x03, 0x07, 0x01, 0x01
        /*0010*/ 	.byte	0x02, 0x03, 0x00, 0x00, 0x02, 0x06, 0x01, 0x00, 0x04, 0x0b, 0x08, 0x00, 0x09, 0x00, 0x00, 0x00
        /*0020*/ 	.byte	0x00, 0x00, 0x00, 0x00


//--------------------- .nv.info._Z14reduction_cudaPfS_S_ --------------------------
	.section	.nv.info._Z14reduction_cudaPfS_S_,"",@"SHT_CUDA_INFO"
	.sectionflags	@""
	.align	4


	//----- nvinfo : EIATTR_CUDA_API_VERSION
	.align		4
        /*0000*/ 	.byte	0x04, 0x37
        /*0002*/ 	.short	(.L_8 - .L_7)
.L_7:
        /*0004*/ 	.word	0x00000082


	//----- nvinfo : EIATTR_KPARAM_INFO
	.align		4
.L_8:
        /*0008*/ 	.byte	0x04, 0x17
        /*000a*/ 	.short	(.L_10 - .L_9)
.L_9:
        /*000c*/ 	.word	0x00000000
        /*0010*/ 	.short	0x0002
        /*0012*/ 	.short	0x0010
        /*0014*/ 	.byte	0x00, 0xf5, 0x21, 0x00


	//----- nvinfo : EIATTR_KPARAM_INFO
	.align		4
.L_10:
        /*0018*/ 	.byte	0x04, 0x17
        /*001a*/ 	.short	(.L_12 - .L_11)
.L_11:
        /*001c*/ 	.word	0x00000000
        /*0020*/ 	.short	0x0001
        /*0022*/ 	.short	0x0008
        /*0024*/ 	.byte	0x00, 0xf5, 0x21, 0x00


	//----- nvinfo : EIATTR_KPARAM_INFO
	.align		4
.L_12:
        /*0028*/ 	.byte	0x04, 0x17
        /*002a*/ 	.short	(.L_14 - .L_13)
.L_13:
        /*002c*/ 	.word	0x00000000
        /*0030*/ 	.short	0x0000
        /*0032*/ 	.short	0x0000
        /*0034*/ 	.byte	0x00, 0xf5, 0x21, 0x00


	//----- nvinfo : EIATTR_SPARSE_MMA_MASK
	.align		4
.L_14:
        /*0038*/ 	.byte	0x03, 0x50
        /*003a*/ 	.short	0x0000


	//----- nvinfo : EIATTR_MAXREG_COUNT
	.align		4
        /*003c*/ 	.byte	0x03, 0x1b
        /*003e*/ 	.short	0x00ff


	//----- nvinfo : EIATTR_EXTERNS
	.align		4
        /*0040*/ 	.byte	0x04, 0x0f
        /*0042*/ 	.short	(.L_16 - .L_15)


	//   ....[0]....
	.align		4
.L_15:
        /*0044*/ 	.word	index@(vprintf)


	//----- nvinfo : EIATTR_MERCURY_ISA_VERSION
	.align		4
.L_16:
        /*0048*/ 	.byte	0x03, 0x5f
        /*004a*/ 	.short	0x0101


	//----- nvinfo : EIATTR_VRC_CTA_INIT_COUNT
	.align		4
        /*004c*/ 	.byte	0x02, 0x4a
	.zero		1
	.zero		1


	//----- nvinfo : EIATTR_SYSCALL_OFFSETS
	.align		4
        /*0050*/ 	.byte	0x04, 0x46
        /*0052*/ 	.short	(.L_18 - .L_17)


	//   ....[0]....
.L_17:
        /*0054*/ 	.word	0x00000130


	//----- nvinfo : EIATTR_EXIT_INSTR_OFFSETS
	.align		4
.L_18:
        /*0058*/ 	.byte	0x04, 0x1c
        /*005a*/ 	.short	(.L_20 - .L_19)


	//   ....[0]....
.L_19:
        /*005c*/ 	.word	0x000000b0


	//   ....[1]....
        /*0060*/ 	.word	0x00000140


	//----- nvinfo : EIATTR_CRS_STACK_SIZE
	.align		4
.L_20:
        /*0064*/ 	.byte	0x04, 0x1e
        /*0066*/ 	.short	(.L_22 - .L_21)
.L_21:
        /*0068*/ 	.word	0x00000000


	//----- nvinfo : EIATTR_CBANK_PARAM_SIZE
	.align		4
.L_22:
        /*006c*/ 	.byte	0x03, 0x19
        /*006e*/ 	.short	0x0018


	//----- nvinfo : EIATTR_PARAM_CBANK
	.align		4
        /*0070*/ 	.byte	0x04, 0x0a
        /*0072*/ 	.short	(.L_24 - .L_23)
	.align		4
.L_23:
        /*0074*/ 	.word	index@(.nv.constant0._Z14reduction_cudaPfS_S_)
        /*0078*/ 	.short	0x0380
        /*007a*/ 	.short	0x0018


	//----- nvinfo : EIATTR_SW_WAR
	.align		4
.L_24:
        /*007c*/ 	.byte	0x04, 0x36
        /*007e*/ 	.short	(.L_26 - .L_25)
.L_25:
        /*0080*/ 	.word	0x00000008
.L_26:


//--------------------- .nv.callgraph             --------------------------
	.section	.nv.callgraph,"",@"SHT_CUDA_CALLGRAPH"
	.align	4
	.sectionentsize	8
	.align		4
        /*0000*/ 	.word	0x00000000
	.align		4
        /*0004*/ 	.word	0xffffffff
	.align		4
        /*0008*/ 	.word	index@(_Z14reduction_cudaPfS_S_)
	.align		4
        /*000c*/ 	.word	index@(vprintf)
	.align		4
        /*0010*/ 	.word	0x00000000
	.align		4
        /*0014*/ 	.word	0xfffffffe
	.align		4
        /*0018*/ 	.word	0x00000000
	.align		4
        /*001c*/ 	.word	0xfffffffd
	.align		4
        /*0020*/ 	.word	0x00000000
	.align		4
        /*0024*/ 	.word	0xfffffffc


//--------------------- .nv.constant4             --------------------------
	.section	.nv.constant4,"a",@progbits
	.align	8
	.align		8
.nv.constant4:
        /*0000*/ 	.dword	vprintf
	.align		8
        /*0008*/ 	.dword	$str


//--------------------- .text._Z14reduction_cudaPfS_S_ --------------------------
	.section	.text._Z14reduction_cudaPfS_S_,"ax",@progbits
	.align	128
        .global         _Z14reduction_cudaPfS_S_
        .type           _Z14reduction_cudaPfS_S_,@function
        .size           _Z14reduction_cudaPfS_S_,(.L_x_2 - _Z14reduction_cudaPfS_S_)
        .other          _Z14reduction_cudaPfS_S_,@"STO_CUDA_ENTRY STV_DEFAULT"
_Z14reduction_cudaPfS_S_:
.text._Z14reduction_cudaPfS_S_:
[----:B------:R-:W0:Y:S01]  /*0000*/  LDC R1, c[0x0][0x37c] ;  /* 0x0000df00ff017b82 */ /* 0x000e220000000800 */
[----:B------:R-:W1:Y:S01]  /*0010*/  S2R R0, SR_TID.X ;  /* 0x0000000000007919 */ /* 0x000e620000002100 */
[----:B------:R-:W2:Y:S01]  /*0020*/  LDCU UR5, c[0x0][0x2fc] ;  /* 0x00005f80ff0577ac */ /* 0x000ea20008000800 */
[----:B0-----:R-:W-:Y:S01]  /*0030*/  VIADD R1, R1, 0xfffffff8 ;  /* 0xfffffff801017836 */ /* 0x001fe20000000000 */
[----:B------:R-:W1:Y:S01]  /*0040*/  S2R R3, SR_CTAID.X ;  /* 0x0000000000037919 */ /* 0x000e620000002500 */
[----:B------:R-:W1:Y:S01]  /*0050*/  LDCU UR6, c[0x0][0x360] ;  /* 0x00006c00ff0677ac */ /* 0x000e620008000800 */
[----:B------:R-:W0:Y:S02]  /*0060*/  LDCU UR4, c[0x0][0x2f8] ;  /* 0x00005f00ff0477ac */ /* 0x000e240008000800 */
[----:B0-----:R-:W-:-:S05]  /*0070*/  IADD3 R6, P1, PT, R1, UR4, RZ ;  /* 0x0000000401067c10 */ /* 0x001fca000ff3e0ff */
[----:B--2---:R-:W-:Y:S02]  /*0080*/  IMAD.X R7, RZ, RZ, UR5, P1 ;  /* 0x00000005ff077e24 */ /* 0x004fe400088e06ff */
[----:B-1----:R-:W-:-:S05]  /*0090*/  IMAD R0, R3, UR6, R0 ;  /* 0x0000000603007c24 */ /* 0x002fca000f8e0200 */
[----:B------:R-:W-:-:S13]  /*00a0*/  ISETP.GT.AND P0, PT, R0, 0x1, PT ;  /* 0x000000010000780c */ /* 0x000fda0003f04270 */
[----:B------:R-:W-:Y:S05]  /*00b0*/  @P0 EXIT ;  /* 0x000000000000094d */ /* 0x000fea0003800000 */
[----:B------:R-:W-:Y:S01]  /*00c0*/  MOV R2, 0x0 ;  /* 0x0000000000027802 */ /* 0x000fe20000000f00 */
[----:B------:R0:W-:Y:S01]  /*00d0*/  STL [R1], R0 ;  /* 0x0000000001007387 */ /* 0x0001e20000100800 */
[----:B------:R-:W1:Y:S04]  /*00e0*/  LDCU.64 UR4, c[0x4][0x8] ;  /* 0x01000100ff0477ac */ /* 0x000e680008000a00 */
[----:B------:R-:W2:Y:S01]  /*00f0*/  LDC.64 R2, c[0x4][R2] ;  /* 0x0100000002027b82 */ /* 0x000ea20000000a00 */
[----:B-1----:R-:W-:Y:S01]  /*0100*/  MOV R4, UR4 ;  /* 0x0000000400047c02 */ /* 0x002fe20008000f00 */
[----:B0-----:R-:W-:-:S07]  /*0110*/  IMAD.U32 R5, RZ, RZ, UR5 ;  /* 0x00000005ff057e24 */ /* 0x001fce000f8e00ff */
[----:B------:R-:W-:-:S07]  /*0120*/  LEPC R20, `(.L_x_0) ;  /* 0x000000001014794e */ /* 0x000fce0000000000 */
[----:B--2---:R-:W-:Y:S05]  /*0130*/  CALL.ABS.NOINC R2 ;  /* 0x0000000002007343 */ /* 0x004fea0003c00000 */
.L_x_0:
[----:B------:R-:W-:Y:S05]  /*0140*/  EXIT ;  /* 0x000000000000794d */ /* 0x000fea0003800000 */
.L_x_1:
[----:B------:R-:W-:-:S00]  /*0150*/  BRA `(.L_x_1) ;  /* 0xfffffffc00fc7947 */ /* 0x000fc0000383ffff */
[----:B------:R-:W-:-:S00]  /*0160*/  NOP ;  /* 0x0000000000007918 */ /* 0x000fc00000000000 */
        /* <DEDUP_REMOVED lines=9> */
.L_x_2:


//--------------------- .nv.global.init           --------------------------
	.section	.nv.global.init,"aw",@progbits
.nv.global.init:
	.type		$str,@object
	.size		$str,(.L_0 - $str)
$str:
        /*0000*/ 	.byte	0x74, 0x69, 0x64, 0x20, 0x3d, 0x20, 0x25, 0x64, 0x0a, 0x00
.L_0:


//--------------------- .nv.shared.reserved.0     --------------------------
	.section	.nv.shared.reserved.0,"aw",@nobits
	.weak		__nv_reservedSMEM_offset_0_alias
	.size		__nv_reservedSMEM_offset_0_alias, 0, 64
	.other		__nv_reservedSMEM_offset_0_alias,@"STO_CUDA_RESERVED_SHARED STV_DEFAULT"
__nv_reservedSMEM_offset_0_alias:
	.zero		0
	.zero		64


//--------------------- .nv.constant0._Z14reduction_cudaPfS_S_ --------------------------
	.section	.nv.constant0._Z14reduction_cudaPfS_S_,"a",@progbits
	.sectionflags	@""
	.align	4
.nv.constant0._Z14reduction_cudaPfS_S_:
	.zero		920


//--------------------- SYMBOLS --------------------------

	.type		.nv.reservedSmem.offset0,@object
	.size		.nv.reservedSmem.offset0,0x4
	.type		vprintf,@function
